//
// Generated by NVIDIA NVVM Compiler
//
// Compiler Build ID: CL-36424714
// Cuda compilation tools, release 13.0, V13.0.88
// Based on NVVM 20.0.0
//

.version 9.0
.target sm_100
.address_size 64

	// .globl	_Z23__worklist_initialize__iiPi

.visible .entry _Z23__worklist_initialize__iiPi(
	.param .u32 _Z23__worklist_initialize__iiPi_param_0,
	.param .u32 _Z23__worklist_initialize__iiPi_param_1,
	.param .u64 .ptr .align 1 _Z23__worklist_initialize__iiPi_param_2
)
{
	.reg .pred 	%p<11>;
	.reg .b32 	%r<65>;
	.reg .b64 	%rd<11>;

	ld.param.u32 	%r25, [_Z23__worklist_initialize__iiPi_param_0];
	ld.param.u32 	%r26, [_Z23__worklist_initialize__iiPi_param_1];
	ld.param.u64 	%rd2, [_Z23__worklist_initialize__iiPi_param_2];
	cvta.to.global.u64 	%rd1, %rd2;
	mov.u32 	%r27, %tid.x;
	mov.u32 	%r28, %ntid.y;
	mov.u32 	%r29, %tid.y;
	mad.lo.s32 	%r1, %r27, %r28, %r29;
	setp.ge.s32 	%p1, %r1, %r25;
	@%p1 bra 	$L__BB0_15;
	mul.lo.s32 	%r61, %r1, %r26;
	add.s32 	%r30, %r61, %r26;
	max.s32 	%r2, %r30, %r25;
	setp.ge.s32 	%p2, %r61, %r2;
	@%p2 bra 	$L__BB0_15;
	sub.s32 	%r4, %r2, %r61;
	and.b32  	%r5, %r4, 15;
	sub.s32 	%r31, %r61, %r2;
	setp.gt.u32 	%p3, %r31, -16;
	@%p3 bra 	$L__BB0_6;
	add.s32 	%r59, %r61, 7;
	and.b32  	%r32, %r4, -16;
	neg.s32 	%r58, %r32;
$L__BB0_4:
	.pragma "nounroll";
	add.s32 	%r33, %r59, -7;
	mul.wide.s32 	%rd3, %r33, 4;
	add.s64 	%rd4, %rd1, %rd3;
	st.global.u32 	[%rd4], %r33;
	add.s32 	%r34, %r59, -6;
	st.global.u32 	[%rd4+4], %r34;
	add.s32 	%r35, %r59, -5;
	st.global.u32 	[%rd4+8], %r35;
	add.s32 	%r36, %r59, -4;
	st.global.u32 	[%rd4+12], %r36;
	add.s32 	%r37, %r59, -3;
	st.global.u32 	[%rd4+16], %r37;
	add.s32 	%r38, %r59, -2;
	st.global.u32 	[%rd4+20], %r38;
	add.s32 	%r39, %r59, -1;
	st.global.u32 	[%rd4+24], %r39;
	add.s32 	%r40, %r59, 8;
	st.global.u32 	[%rd4+28], %r59;
	add.s32 	%r41, %r59, 1;
	st.global.u32 	[%rd4+32], %r41;
	add.s32 	%r42, %r59, 2;
	st.global.u32 	[%rd4+36], %r42;
	add.s32 	%r43, %r59, 3;
	st.global.u32 	[%rd4+40], %r43;
	add.s32 	%r44, %r59, 4;
	st.global.u32 	[%rd4+44], %r44;
	add.s32 	%r45, %r59, 5;
	st.global.u32 	[%rd4+48], %r45;
	add.s32 	%r46, %r59, 6;
	st.global.u32 	[%rd4+52], %r46;
	add.s32 	%r47, %r59, 7;
	st.global.u32 	[%rd4+56], %r47;
	st.global.u32 	[%rd4+60], %r40;
	add.s32 	%r59, %r59, 16;
	add.s32 	%r58, %r58, 16;
	setp.ne.s32 	%p4, %r58, 0;
	@%p4 bra 	$L__BB0_4;
	add.s32 	%r61, %r59, -7;
$L__BB0_6:
	setp.eq.s32 	%p5, %r5, 0;
	@%p5 bra 	$L__BB0_15;
	and.b32  	%r14, %r4, 7;
	setp.lt.u32 	%p6, %r5, 8;
	@%p6 bra 	$L__BB0_9;
	mul.wide.s32 	%rd5, %r61, 4;
	add.s64 	%rd6, %rd1, %rd5;
	st.global.u32 	[%rd6], %r61;
	add.s32 	%r48, %r61, 1;
	st.global.u32 	[%rd6+4], %r48;
	add.s32 	%r49, %r61, 2;
	st.global.u32 	[%rd6+8], %r49;
	add.s32 	%r50, %r61, 3;
	st.global.u32 	[%rd6+12], %r50;
	add.s32 	%r51, %r61, 4;
	st.global.u32 	[%rd6+16], %r51;
	add.s32 	%r52, %r61, 5;
	st.global.u32 	[%rd6+20], %r52;
	add.s32 	%r53, %r61, 6;
	st.global.u32 	[%rd6+24], %r53;
	add.s32 	%r54, %r61, 7;
	st.global.u32 	[%rd6+28], %r54;
	add.s32 	%r61, %r61, 8;
$L__BB0_9:
	setp.eq.s32 	%p7, %r14, 0;
	@%p7 bra 	$L__BB0_15;
	and.b32  	%r17, %r4, 3;
	setp.lt.u32 	%p8, %r14, 4;
	@%p8 bra 	$L__BB0_12;
	mul.wide.s32 	%rd7, %r61, 4;
	add.s64 	%rd8, %rd1, %rd7;
	st.global.u32 	[%rd8], %r61;
	add.s32 	%r55, %r61, 1;
	st.global.u32 	[%rd8+4], %r55;
	add.s32 	%r56, %r61, 2;
	st.global.u32 	[%rd8+8], %r56;
	add.s32 	%r57, %r61, 3;
	st.global.u32 	[%rd8+12], %r57;
	add.s32 	%r61, %r61, 4;
$L__BB0_12:
	setp.eq.s32 	%p9, %r17, 0;
	@%p9 bra 	$L__BB0_15;
	neg.s32 	%r63, %r17;
$L__BB0_14:
	.pragma "nounroll";
	mul.wide.s32 	%rd9, %r61, 4;
	add.s64 	%rd10, %rd1, %rd9;
	st.global.u32 	[%rd10], %r61;
	add.s32 	%r61, %r61, 1;
	add.s32 	%r63, %r63, 1;
	setp.ne.s32 	%p10, %r63, 0;
	@%p10 bra 	$L__BB0_14;
$L__BB0_15:
	ret;

}


// ===== COMPILED SASS (sm_100) =====

	.target	sm_100

	.elftype	@"ET_EXEC"


//--------------------- .note.nv.tkinfo           --------------------------
	.section	.note.nv.tkinfo,"",@"SHT_NOTE"
	.sectionflags	@"SHF_NOTE_NV_TKINFO"
	.tkinfo
        /*0018*/ 	.word	0x00000002
        /*0030*/ 	.string	""
        /*0030*/ 	.string	"ptxas"
        /*0030*/ 	.string	"Cuda compilation tools, release 13.0, V13.0.88"
        /*0030*/ 	.string	"Build cuda_13.0.r13.0/compiler.36424714_0"
        /*0030*/ 	.string	"-arch sm_100 -m 64 "



//--------------------- .note.nv.cuinfo           --------------------------
	.section	.note.nv.cuinfo,"",@"SHT_NOTE"
	.sectionflags	@"SHF_NOTE_NV_CUINFO"
        /*0018*/ 	.short	0x0002
        /*001a*/ 	.short	0x0064
        /*001c*/ 	.short	0x0082
	.zero		2


//--------------------- .nv.info                  --------------------------
	.section	.nv.info,"",@"SHT_CUDA_INFO"
	.align	4


	//----- nvinfo : EIATTR_REGCOUNT
	.align		4
        /*0000*/ 	.byte	0x04, 0x2f
        /*0002*/ 	.short	(.L_1 - .L_0)
	.align		4
.L_0:
        /*0004*/ 	.word	index@(_Z23__worklist_initialize__iiPi)
        /*0008*/ 	.word	0x0000001e


	//----- nvinfo : EIATTR_FRAME_SIZE
	.align		4
.L_1:
        /*000c*/ 	.byte	0x04, 0x11
        /*000e*/ 	.short	(.L_3 - .L_2)
	.align		4
.L_2:
        /*0010*/ 	.word	index@(_Z23__worklist_initialize__iiPi)
        /*0014*/ 	.word	0x00000000


	//----- nvinfo : EIATTR_MIN_STACK_SIZE
	.align		4
.L_3:
        /*0018*/ 	.byte	0x04, 0x12
        /*001a*/ 	.short	(.L_5 - .L_4)
	.align		4
.L_4:
        /*001c*/ 	.word	index@(_Z23__worklist_initialize__iiPi)
        /*0020*/ 	.word	0x00000000
.L_5:


//--------------------- .nv.compat                --------------------------
	.section	.nv.compat,"",@"SHT_CUDA_COMPAT_INFO"
	.align	4
        /*0000*/ 	.byte	0x02, 0x09, 0x00, 0x00, 0x02, 0x02, 0x01, 0x00, 0x02, 0x05, 0x05, 0x00, 0x03, 0x07, 0x01, 0x01
        /*0010*/ 	.byte	0x02, 0x03, 0x00, 0x00, 0x02, 0x06, 0x01, 0x00, 0x04, 0x0b, 0x08, 0x00, 0x09, 0x00, 0x00, 0x00
        /*0020*/ 	.byte	0x00, 0x00, 0x00, 0x00


//--------------------- .nv.info._Z23__worklist_initialize__iiPi --------------------------
	.section	.nv.info._Z23__worklist_initialize__iiPi,"",@"SHT_CUDA_INFO"
	.sectionflags	@""
	.align	4


	//----- nvinfo : EIATTR_CUDA_API_VERSION
	.align		4
        /*0000*/ 	.byte	0x04, 0x37
        /*0002*/ 	.short	(.L_7 - .L_6)
.L_6:
        /*0004*/ 	.word	0x00000082


	//----- nvinfo : EIATTR_KPARAM_INFO
	.align		4
.L_7:
        /*0008*/ 	.byte	0x04, 0x17
        /*000a*/ 	.short	(.L_9 - .L_8)
.L_8:
        /*000c*/ 	.word	0x00000000
        /*0010*/ 	.short	0x0002
        /*0012*/ 	.short	0x0008
        /*0014*/ 	.byte	0x00, 0xf5, 0x21, 0x00


	//----- nvinfo : EIATTR_KPARAM_INFO
	.align		4
.L_9:
        /*0018*/ 	.byte	0x04, 0x17
        /*001a*/ 	.short	(.L_11 - .L_10)
.L_10:
        /*001c*/ 	.word	0x00000000
        /*0020*/ 	.short	0x0001
        /*0022*/ 	.short	0x0004
        /*0024*/ 	.byte	0x00, 0xf0, 0x11, 0x00


	//----- nvinfo : EIATTR_KPARAM_INFO
	.align		4
.L_11:
        /*0028*/ 	.byte	0x04, 0x17
        /*002a*/ 	.short	(.L_13 - .L_12)
.L_12:
        /*002c*/ 	.word	0x00000000
        /*0030*/ 	.short	0x0000
        /*0032*/ 	.short	0x0000
        /*0034*/ 	.byte	0x00, 0xf0, 0x11, 0x00


	//----- nvinfo : EIATTR_SPARSE_MMA_MASK
	.align		4
.L_13:
        /*0038*/ 	.byte	0x03, 0x50
        /*003a*/ 	.short	0x0000


	//----- nvinfo : EIATTR_MAXREG_COUNT
	.align		4
        /*003c*/ 	.byte	0x03, 0x1b
        /*003e*/ 	.short	0x00ff


	//----- nvinfo : EIATTR_MERCURY_ISA_VERSION
	.align		4
        /*0040*/ 	.byte	0x03, 0x5f
        /*0042*/ 	.short	0x0101


	//----- nvinfo : EIATTR_VRC_CTA_INIT_COUNT
	.align		4
        /*0044*/ 	.byte	0x02, 0x4a
	.zero		1
	.zero		1


	//----- nvinfo : EIATTR_EXIT_INSTR_OFFSETS
	.align		4
        /*0048*/ 	.byte	0x04, 0x1c
        /*004a*/ 	.short	(.L_15 - .L_14)


	//   ....[0]....
.L_14:
        /*004c*/ 	.word	0x00000070


	//   ....[1]....
        /*0050*/ 	.word	0x000000c0


	//   ....[2]....
        /*0054*/ 	.word	0x00000410


	//   ....[3]....
        /*0058*/ 	.word	0x000005a0


	//   ....[4]....
        /*005c*/ 	.word	0x000006b0


	//   ....[5]....
        /*0060*/ 	.word	0x00000740


	//----- nvinfo : EIATTR_CRS_STACK_SIZE
	.align		4
.L_15:
        /*0064*/ 	.byte	0x04, 0x1e
        /*0066*/ 	.short	(.L_17 - .L_16)
.L_16:
        /*0068*/ 	.word	0x00000000


	//----- nvinfo : EIATTR_CBANK_PARAM_SIZE
	.align		4
.L_17:
        /*006c*/ 	.byte	0x03, 0x19
        /*006e*/ 	.short	0x0010


	//----- nvinfo : EIATTR_PARAM_CBANK
	.align		4
        /*0070*/ 	.byte	0x04, 0x0a
        /*0072*/ 	.short	(.L_19 - .L_18)
	.align		4
.L_18:
        /*0074*/ 	.word	index@(.nv.constant0._Z23__worklist_initialize__iiPi)
        /*0078*/ 	.short	0x0380
        /*007a*/ 	.short	0x0010


	//----- nvinfo : EIATTR_SW_WAR
	.align		4
.L_19:
        /*007c*/ 	.byte	0x04, 0x36
        /*007e*/ 	.short	(.L_21 - .L_20)
.L_20:
        /*0080*/ 	.word	0x00000008
.L_21:


//--------------------- .nv.callgraph             --------------------------
	.section	.nv.callgraph,"",@"SHT_CUDA_CALLGRAPH"
	.align	4
	.sectionentsize	8
	.align		4
        /*0000*/ 	.word	0x00000000
	.align		4
        /*0004*/ 	.word	0xffffffff
	.align		4
        /*0008*/ 	.word	0x00000000
	.align		4
        /*000c*/ 	.word	0xfffffffe
	.align		4
        /*0010*/ 	.word	0x00000000
	.align		4
        /*0014*/ 	.word	0xfffffffd
	.align		4
        /*0018*/ 	.word	0x00000000
	.align		4
        /*001c*/ 	.word	0xfffffffc


//--------------------- .text._Z23__worklist_initialize__iiPi --------------------------
	.section	.text._Z23__worklist_initialize__iiPi,"ax",@progbits
	.align	128
        .global         _Z23__worklist_initialize__iiPi
        .type           _Z23__worklist_initialize__iiPi,@function
        .size           _Z23__worklist_initialize__iiPi,(.L_x_10 - _Z23__worklist_initialize__iiPi)
        .other          _Z23__worklist_initialize__iiPi,@"STO_CUDA_ENTRY STV_DEFAULT"
_Z23__worklist_initialize__iiPi:
.text._Z23__worklist_initialize__iiPi:
[----:B------:R-:W-:Y:S01]  /*0000*/  LDC R1, c[0x0][0x37c] ;  /* 0x0000df00ff017b82 */ /* 0x000fe20000000800 */
[----:B------:R-:W0:Y:S01]  /*0010*/  S2R R0, SR_TID.X ;  /* 0x0000000000007919 */ /* 0x000e220000002100 */
[----:B------:R-:W0:Y:S01]  /*0020*/  LDCU UR4, c[0x0][0x364] ;  /* 0x00006c80ff0477ac */ /* 0x000e220008000800 */
[----:B------:R-:W0:Y:S01]  /*0030*/  S2R R3, SR_TID.Y ;  /* 0x0000000000037919 */ /* 0x000e220000002200 */
[----:B------:R-:W1:Y:S01]  /*0040*/  LDCU UR5, c[0x0][0x380] ;  /* 0x00007000ff0577ac */ /* 0x000e620008000800 */
[----:B0-----:R-:W-:-:S05]  /*0050*/  IMAD R0, R0, UR4, R3 ;  /* 0x0000000400007c24 */ /* 0x001fca000f8e0203 */
[----:B-1----:R-:W-:-:S13]  /*0060*/  ISETP.GE.AND P0, PT, R0, UR5, PT ;  /* 0x0000000500007c0c */ /* 0x002fda000bf06270 */
[----:B------:R-:W-:Y:S05]  /*0070*/  @P0 EXIT ;  /* 0x000000000000094d */ /* 0x000fea0003800000 */
[----:B------:R-:W0:Y:S02]  /*0080*/  LDC R3, c[0x0][0x384] ;  /* 0x0000e100ff037b82 */ /* 0x000e240000000800 */
[----:B0-----:R-:W-:-:S05]  /*0090*/  IMAD R4, R0, R3, RZ ;  /* 0x0000000300047224 */ /* 0x001fca00078e02ff */
[----:B------:R-:W-:-:S04]  /*00a0*/  VIADDMNMX R3, R4, R3, UR5, !PT ;  /* 0x0000000504037e46 */ /* 0x000fc8000f800103 */
[----:B------:R-:W-:-:S13]  /*00b0*/  ISETP.GE.AND P0, PT, R4, R3, PT ;  /* 0x000000030400720c */ /* 0x000fda0003f06270 */
[----:B------:R-:W-:Y:S05]  /*00c0*/  @P0 EXIT ;  /* 0x000000000000094d */ /* 0x000fea0003800000 */
[----:B------:R-:W-:Y:S01]  /*00d0*/  IMAD.IADD R0, R4, 0x1, -R3 ;  /* 0x0000000104007824 */ /* 0x000fe200078e0a03 */
[----:B------:R-:W0:Y:S01]  /*00e0*/  LDCU.64 UR4, c[0x0][0x358] ;  /* 0x00006b00ff0477ac */ /* 0x000e220008000a00 */
[----:B------:R-:W-:Y:S03]  /*00f0*/  BSSY.RECONVERGENT B0, `(.L_x_0) ;  /* 0x0000030000007945 */ /* 0x000fe60003800200 */
[----:B------:R-:W-:Y:S01]  /*0100*/  ISETP.GT.U32.AND P0, PT, R0, -0x10, PT ;  /* 0xfffffff00000780c */ /* 0x000fe20003f04070 */
[----:B------:R-:W-:-:S05]  /*0110*/  IMAD.IADD R0, R3, 0x1, -R4 ;  /* 0x0000000103007824 */ /* 0x000fca00078e0a04 */
[----:B------:R-:W-:-:S07]  /*0120*/  LOP3.LUT R8, R0, 0xf, RZ, 0xc0, !PT ;  /* 0x0000000f00087812 */ /* 0x000fce00078ec0ff */
[----:B------:R-:W-:Y:S05]  /*0130*/  @P0 BRA `(.L_x_1) ;  /* 0x0000000000ac0947 */ /* 0x000fea0003800000 */
[----:B------:R-:W1:Y:S01]  /*0140*/  LDC.64 R2, c[0x0][0x388] ;  /* 0x0000e200ff027b82 */ /* 0x000e620000000a00 */
[----:B------:R-:W-:Y:S01]  /*0150*/  LOP3.LUT R5, R0, 0xfffffff0, RZ, 0xc0, !PT ;  /* 0xfffffff000057812 */ /* 0x000fe200078ec0ff */
[----:B------:R-:W-:Y:S01]  /*0160*/  BSSY.RECONVERGENT B1, `(.L_x_2) ;  /* 0x0000027000017945 */ /* 0x000fe20003800200 */
[----:B------:R-:W-:-:S03]  /*0170*/  IADD3 R7, PT, PT, R4, 0x7, RZ ;  /* 0x0000000704077810 */ /* 0x000fc60007ffe0ff */
[----:B------:R-:W-:-:S07]  /*0180*/  IMAD.MOV R6, RZ, RZ, -R5 ;  /* 0x000000ffff067224 */ /* 0x000fce00078e0a05 */
.L_x_3:
[C---:B------:R-:W-:Y:S01]  /*0190*/  VIADD R9, R7.reuse, 0xfffffff9 ;  /* 0xfffffff907097836 */ /* 0x040fe20000000000 */
[C---:B------:R-:W-:Y:S01]  /*01a0*/  IADD3 R11, PT, PT, R7.reuse, -0x6, RZ ;  /* 0xfffffffa070b7810 */ /* 0x040fe20007ffe0ff */
[C---:B------:R-:W-:Y:S01]  /*01b0*/  VIADD R13, R7.reuse, 0xfffffffb ;  /* 0xfffffffb070d7836 */ /* 0x040fe20000000000 */
[----:B------:R-:W-:Y:S01]  /*01c0*/  IADD3 R17, PT, PT, R7, -0x3, RZ ;  /* 0xfffffffd07117810 */ /* 0x000fe20007ffe0ff */
[----:B-1----:R-:W-:Y:S01]  /*01d0*/  IMAD.WIDE R4, R9, 0x4, R2 ;  /* 0x0000000409047825 */ /* 0x002fe200078e0202 */
[----:B------:R-:W-:-:S03]  /*01e0*/  IADD3 R23, PT, PT, R7, 0x1, RZ ;  /* 0x0000000107177810 */ /* 0x000fc60007ffe0ff */
[C---:B------:R-:W-:Y:S01]  /*01f0*/  VIADD R15, R7.reuse, 0xfffffffc ;  /* 0xfffffffc070f7836 */ /* 0x040fe20000000000 */
[----:B0-----:R0:W-:Y:S01]  /*0200*/  STG.E desc[UR4][R4.64], R9 ;  /* 0x0000000904007986 */ /* 0x0011e2000c101904 */
[C---:B------:R-:W-:Y:S02]  /*0210*/  VIADD R19, R7.reuse, 0xfffffffe ;  /* 0xfffffffe07137836 */ /* 0x040fe40000000000 */
[C---:B------:R-:W-:Y:S01]  /*0220*/  VIADD R21, R7.reuse, 0xffffffff ;  /* 0xffffffff07157836 */ /* 0x040fe20000000000 */
[----:B------:R1:W-:Y:S01]  /*0230*/  STG.E desc[UR4][R4.64+0x4], R11 ;  /* 0x0000040b04007986 */ /* 0x0003e2000c101904 */
[C---:B------:R-:W-:Y:S02]  /*0240*/  VIADD R25, R7.reuse, 0x2 ;  /* 0x0000000207197836 */ /* 0x040fe40000000000 */
[----:B------:R-:W-:Y:S01]  /*0250*/  VIADD R27, R7, 0x3 ;  /* 0x00000003071b7836 */ /* 0x000fe20000000000 */
[----:B------:R2:W-:Y:S01]  /*0260*/  STG.E desc[UR4][R4.64+0x8], R13 ;  /* 0x0000080d04007986 */ /* 0x0005e2000c101904 */
[----:B------:R-:W-:-:S03]  /*0270*/  VIADD R6, R6, 0x10 ;  /* 0x0000001006067836 */ /* 0x000fc60000000000 */
[----:B------:R3:W-:Y:S01]  /*0280*/  STG.E desc[UR4][R4.64+0xc], R15 ;  /* 0x00000c0f04007986 */ /* 0x0007e2000c101904 */
[C---:B0-----:R-:W-:Y:S01]  /*0290*/  VIADD R9, R7.reuse, 0x8 ;  /* 0x0000000807097836 */ /* 0x041fe20000000000 */
[----:B------:R-:W-:Y:S02]  /*02a0*/  ISETP.NE.AND P0, PT, R6, RZ, PT ;  /* 0x000000ff0600720c */ /* 0x000fe40003f05270 */
[----:B------:R0:W-:Y:S01]  /*02b0*/  STG.E desc[UR4][R4.64+0x10], R17 ;  /* 0x0000101104007986 */ /* 0x0001e2000c101904 */
[C---:B-1----:R-:W-:Y:S01]  /*02c0*/  IADD3 R11, PT, PT, R7.reuse, 0x4, RZ ;  /* 0x00000004070b7810 */ /* 0x042fe20007ffe0ff */
[C---:B--2---:R-:W-:Y:S02]  /*02d0*/  VIADD R13, R7.reuse, 0x5 ;  /* 0x00000005070d7836 */ /* 0x044fe40000000000 */
[----:B------:R-:W-:Y:S01]  /*02e0*/  STG.E desc[UR4][R4.64+0x14], R19 ;  /* 0x0000141304007986 */ /* 0x000fe2000c101904 */
[----:B---3--:R-:W-:-:S03]  /*02f0*/  VIADD R15, R7, 0x6 ;  /* 0x00000006070f7836 */ /* 0x008fc60000000000 */
[----:B------:R-:W-:Y:S01]  /*0300*/  STG.E desc[UR4][R4.64+0x18], R21 ;  /* 0x0000181504007986 */ /* 0x000fe2000c101904 */
[----:B0-----:R-:W-:-:S03]  /*0310*/  IADD3 R17, PT, PT, R7, 0x7, RZ ;  /* 0x0000000707117810 */ /* 0x001fc60007ffe0ff */
[----:B------:R-:W-:Y:S04]  /*0320*/  STG.E desc[UR4][R4.64+0x20], R23 ;  /* 0x0000201704007986 */ /* 0x000fe8000c101904 */
[----:B------:R-:W-:Y:S04]  /*0330*/  STG.E desc[UR4][R4.64+0x24], R25 ;  /* 0x0000241904007986 */ /* 0x000fe8000c101904 */
[----:B------:R-:W-:Y:S04]  /*0340*/  STG.E desc[UR4][R4.64+0x28], R27 ;  /* 0x0000281b04007986 */ /* 0x000fe8000c101904 */
[----:B------:R-:W-:Y:S04]  /*0350*/  STG.E desc[UR4][R4.64+0x2c], R11 ;  /* 0x00002c0b04007986 */ /* 0x000fe8000c101904 */
[----:B------:R-:W-:Y:S04]  /*0360*/  STG.E desc[UR4][R4.64+0x30], R13 ;  /* 0x0000300d04007986 */ /* 0x000fe8000c101904 */
[----:B------:R-:W-:Y:S04]  /*0370*/  STG.E desc[UR4][R4.64+0x34], R15 ;  /* 0x0000340f04007986 */ /* 0x000fe8000c101904 */
[----:B------:R-:W-:Y:S04]  /*0380*/  STG.E desc[UR4][R4.64+0x38], R17 ;  /* 0x0000381104007986 */ /* 0x000fe8000c101904 */
[----:B------:R-:W-:Y:S04]  /*0390*/  STG.E desc[UR4][R4.64+0x3c], R9 ;  /* 0x00003c0904007986 */ /* 0x000fe8000c101904 */
[----:B------:R0:W-:Y:S02]  /*03a0*/  STG.E desc[UR4][R4.64+0x1c], R7 ;  /* 0x00001c0704007986 */ /* 0x0001e4000c101904 */
[----:B0-----:R-:W-:Y:S01]  /*03b0*/  IADD3 R7, PT, PT, R7, 0x10, RZ ;  /* 0x0000001007077810 */ /* 0x001fe20007ffe0ff */
[----:B------:R-:W-:Y:S06]  /*03c0*/  @P0 BRA `(.L_x_3) ;  /* 0xfffffffc00700947 */ /* 0x000fec000383ffff */
[----:B------:R-:W-:Y:S05]  /*03d0*/  BSYNC.RECONVERGENT B1 ;  /* 0x0000000000017941 */ /* 0x000fea0003800200 */
.L_x_2:
[----:B------:R-:W-:-:S07]  /*03e0*/  VIADD R4, R7, 0xfffffff9 ;  /* 0xfffffff907047836 */ /* 0x000fce0000000000 */
.L_x_1:
[----:B0-----:R-:W-:Y:S05]  /*03f0*/  BSYNC.RECONVERGENT B0 ;  /* 0x0000000000007941 */ /* 0x001fea0003800200 */
.L_x_0:
[----:B------:R-:W-:-:S13]  /*0400*/  ISETP.NE.AND P0, PT, R8, RZ, PT ;  /* 0x000000ff0800720c */ /* 0x000fda0003f05270 */
[----:B------:R-:W-:Y:S05]  /*0410*/  @!P0 EXIT ;  /* 0x000000000000894d */ /* 0x000fea0003800000 */
[----:B------:R-:W-:Y:S01]  /*0420*/  ISETP.GE.U32.AND P0, PT, R8, 0x8, PT ;  /* 0x000000080800780c */ /* 0x000fe20003f06070 */
[----:B------:R-:W-:Y:S01]  /*0430*/  BSSY.RECONVERGENT B0, `(.L_x_4) ;  /* 0x0000016000007945 */ /* 0x000fe20003800200 */
[----:B------:R-:W-:-:S04]  /*0440*/  LOP3.LUT R6, R0, 0x7, RZ, 0xc0, !PT ;  /* 0x0000000700067812 */ /* 0x000fc800078ec0ff */
[----:B------:R-:W-:-:S07]  /*0450*/  ISETP.NE.AND P1, PT, R6, RZ, PT ;  /* 0x000000ff0600720c */ /* 0x000fce0003f25270 */
[----:B------:R-:W-:Y:S06]  /*0460*/  @!P0 BRA `(.L_x_5) ;  /* 0x0000000000488947 */ /* 0x000fec0003800000 */
[----:B------:R-:W0:Y:S01]  /*0470*/  LDC.64 R2, c[0x0][0x388] ;  /* 0x0000e200ff027b82 */ /* 0x000e220000000a00 */
[C---:B------:R-:W-:Y:S01]  /*0480*/  IADD3 R5, PT, PT, R4.reuse, 0x1, RZ ;  /* 0x0000000104057810 */ /* 0x040fe20007ffe0ff */
[C---:B------:R-:W-:Y:S01]  /*0490*/  VIADD R7, R4.reuse, 0x2 ;  /* 0x0000000204077836 */ /* 0x040fe20000000000 */
[C---:B------:R-:W-:Y:S01]  /*04a0*/  IADD3 R9, PT, PT, R4.reuse, 0x3, RZ ;  /* 0x0000000304097810 */ /* 0x040fe20007ffe0ff */
[C---:B------:R-:W-:Y:S01]  /*04b0*/  VIADD R11, R4.reuse, 0x4 ;  /* 0x00000004040b7836 */ /* 0x040fe20000000000 */
[C---:B------:R-:W-:Y:S01]  /*04c0*/  IADD3 R13, PT, PT, R4.reuse, 0x5, RZ ;  /* 0x00000005040d7810 */ /* 0x040fe20007ffe0ff */
[C---:B------:R-:W-:Y:S01]  /*04d0*/  VIADD R15, R4.reuse, 0x6 ;  /* 0x00000006040f7836 */ /* 0x040fe20000000000 */
[C---:B------:R-:W-:Y:S01]  /*04e0*/  IADD3 R17, PT, PT, R4.reuse, 0x7, RZ ;  /* 0x0000000704117810 */ /* 0x040fe20007ffe0ff */
[----:B0-----:R-:W-:-:S05]  /*04f0*/  IMAD.WIDE R2, R4, 0x4, R2 ;  /* 0x0000000404027825 */ /* 0x001fca00078e0202 */
        /* <DEDUP_REMOVED lines=8> */
[----:B0-----:R-:W-:-:S07]  /*0580*/  VIADD R4, R4, 0x8 ;  /* 0x0000000804047836 */ /* 0x001fce0000000000 */
.L_x_5:
[----:B------:R-:W-:Y:S05]  /*0590*/  BSYNC.RECONVERGENT B0 ;  /* 0x0000000000007941 */ /* 0x000fea0003800200 */
.L_x_4:
        /* <DEDUP_REMOVED lines=10> */
[----:B0-----:R-:W-:-:S05]  /*0640*/  IMAD.WIDE R2, R4, 0x4, R2 ;  /* 0x0000000404027825 */ /* 0x001fca00078e0202 */
[----:B------:R-:W-:Y:S04]  /*0650*/  STG.E desc[UR4][R2.64+0x4], R5 ;  /* 0x0000040502007986 */ /* 0x000fe8000c101904 */
[----:B------:R-:W-:Y:S04]  /*0660*/  STG.E desc[UR4][R2.64+0x8], R7 ;  /* 0x0000080702007986 */ /* 0x000fe8000c101904 */
[----:B------:R-:W-:Y:S04]  /*0670*/  STG.E desc[UR4][R2.64+0xc], R9 ;  /* 0x00000c0902007986 */ /* 0x000fe8000c101904 */
[----:B------:R0:W-:Y:S02]  /*0680*/  STG.E desc[UR4][R2.64], R4 ;  /* 0x0000000402007986 */ /* 0x0001e4000c101904 */
[----:B0-----:R-:W-:-:S07]  /*0690*/  VIADD R4, R4, 0x4 ;  /* 0x0000000404047836 */ /* 0x001fce0000000000 */
.L_x_7:
[----:B------:R-:W-:Y:S05]  /*06a0*/  BSYNC.RECONVERGENT B0 ;  /* 0x0000000000007941 */ /* 0x000fea0003800200 */
.L_x_6:
[----:B------:R-:W-:Y:S05]  /*06b0*/  @!P1 EXIT ;  /* 0x000000000000994d */ /* 0x000fea0003800000 */
[----:B------:R-:W0:Y:S01]  /*06c0*/  LDC.64 R6, c[0x0][0x388] ;  /* 0x0000e200ff067b82 */ /* 0x000e220000000a00 */
[----:B------:R-:W-:-:S07]  /*06d0*/  IADD3 R0, PT, PT, -R0, RZ, RZ ;  /* 0x000000ff00007210 */ /* 0x000fce0007ffe1ff */
.L_x_8:
[----:B------:R-:W-:Y:S02]  /*06e0*/  VIADD R0, R0, 0x1 ;  /* 0x0000000100007836 */ /* 0x000fe40000000000 */
[----:B0-----:R-:W-:-:S03]  /*06f0*/  IMAD.WIDE R2, R4, 0x4, R6 ;  /* 0x0000000404027825 */ /* 0x001fc600078e0206 */
[----:B------:R-:W-:Y:S02]  /*0700*/  ISETP.NE.AND P0, PT, R0, RZ, PT ;  /* 0x000000ff0000720c */ /* 0x000fe40003f05270 */
[----:B------:R0:W-:Y:S02]  /*0710*/  STG.E desc[UR4][R2.64], R4 ;  /* 0x0000000402007986 */ /* 0x0001e4000c101904 */
[----:B0-----:R-:W-:-:S09]  /*0720*/  IADD3 R4, PT, PT, R4, 0x1, RZ ;  /* 0x0000000104047810 */ /* 0x001fd20007ffe0ff */
[----:B------:R-:W-:Y:S05]  /*0730*/  @P0 BRA `(.L_x_8) ;  /* 0xfffffffc00e80947 */ /* 0x000fea000383ffff */
[----:B------:R-:W-:Y:S05]  /*0740*/  EXIT ;  /* 0x000000000000794d */ /* 0x000fea0003800000 */
.L_x_9:
[----:B------:R-:W-:-:S00]  /*0750*/  BRA `(.L_x_9) ;  /* 0xfffffffc00fc7947 */ /* 0x000fc0000383ffff */
[----:B------:R-:W-:-:S00]  /*0760*/  NOP ;  /* 0x0000000000007918 */ /* 0x000fc00000000000 */
        /* <DEDUP_REMOVED lines=9> */
.L_x_10:


//--------------------- .nv.shared.reserved.0     --------------------------
	.section	.nv.shared.reserved.0,"aw",@nobits
	.weak		__nv_reservedSMEM_offset_0_alias
	.size		__nv_reservedSMEM_offset_0_alias, 0, 64
	.other		__nv_reservedSMEM_offset_0_alias,@"STO_CUDA_RESERVED_SHARED STV_DEFAULT"
__nv_reservedSMEM_offset_0_alias:
	.zero		0
	.zero		64


//--------------------- .nv.constant0._Z23__worklist_initialize__iiPi --------------------------
	.section	.nv.constant0._Z23__worklist_initialize__iiPi,"a",@progbits
	.sectionflags	@""
	.align	4
.nv.constant0._Z23__worklist_initialize__iiPi:
	.zero		912


//--------------------- SYMBOLS --------------------------

	.type		.nv.reservedSmem.offset0,@object
	.size		.nv.reservedSmem.offset0,0x4
